	.headerflags	@"EF_CUDA_TEXMODE_UNIFIED EF_CUDA_64BIT_ADDRESS EF_CUDA_ACCELERATORS EF_CUDA_SM90 EF_CUDA_VIRTUAL_SM(EF_CUDA_SM90)"
	.elftype	@"ET_EXEC"


//--------------------- .nv.info                  --------------------------
	.section	.nv.info,"",@"SHT_CUDA_INFO"
	.align	4


	//----- nvinfo : EIATTR_REGCOUNT
	.align		4
        /*0000*/ 	.byte	0x04, 0x2f
        /*0002*/ 	.short	(.L_1 - .L_0)
	.align		4
.L_0:
        /*0004*/ 	.word	index@(triton_poi_fused_convolution_relu_8)
        /*0008*/ 	.word	0x00000030


	//----- nvinfo : EIATTR_MIN_STACK_SIZE
	.align		4
.L_1:
        /*000c*/ 	.byte	0x04, 0x12
        /*000e*/ 	.short	(.L_3 - .L_2)
	.align		4
.L_2:
        /*0010*/ 	.word	index@(triton_poi_fused_convolution_relu_8)
        /*0014*/ 	.word	0x00000000


	//----- nvinfo : EIATTR_FRAME_SIZE
	.align		4
.L_3:
        /*0018*/ 	.byte	0x04, 0x11
        /*001a*/ 	.short	(.L_5 - .L_4)
	.align		4
.L_4:
        /*001c*/ 	.word	index@(triton_poi_fused_convolution_relu_8)
        /*0020*/ 	.word	0x00000000


	//----- nvinfo : EIATTR_MIN_STACK_SIZE
	.align		4
.L_5:
        /*0024*/ 	.byte	0x04, 0x12
        /*0026*/ 	.short	(.L_7 - .L_6)
	.align		4
.L_6:
        /*0028*/ 	.word	index@(triton_poi_fused_convolution_relu_8)
        /*002c*/ 	.word	0x00000000
.L_7:


//--------------------- .nv.info.triton_poi_fused_convolution_relu_8 --------------------------
	.section	.nv.info.triton_poi_fused_convolution_relu_8,"",@"SHT_CUDA_INFO"
	.sectionflags	@""
	.align	4


	//----- nvinfo : EIATTR_CUDA_API_VERSION
	.align		4
        /*0000*/ 	.byte	0x04, 0x37
        /*0002*/ 	.short	(.L_9 - .L_8)
.L_8:
        /*0004*/ 	.word	0x0000007c


	//----- nvinfo : EIATTR_KPARAM_INFO
	.align		4
.L_9:
        /*0008*/ 	.byte	0x04, 0x17
        /*000a*/ 	.short	(.L_11 - .L_10)
.L_10:
        /*000c*/ 	.word	0x00000000
        /*0010*/ 	.short	0x0005
        /*0012*/ 	.short	0x0024
        /*0014*/ 	.byte	0x00, 0xf0, 0x11, 0x00


	//----- nvinfo : EIATTR_KPARAM_INFO
	.align		4
.L_11:
        /*0018*/ 	.byte	0x04, 0x17
        /*001a*/ 	.short	(.L_13 - .L_12)
.L_12:
        /*001c*/ 	.word	0x00000000
        /*0020*/ 	.short	0x0004
        /*0022*/ 	.short	0x0020
        /*0024*/ 	.byte	0x00, 0xf0, 0x11, 0x00


	//----- nvinfo : EIATTR_KPARAM_INFO
	.align		4
.L_13:
        /*0028*/ 	.byte	0x04, 0x17
        /*002a*/ 	.short	(.L_15 - .L_14)
.L_14:
        /*002c*/ 	.word	0x00000000
        /*0030*/ 	.short	0x0003
        /*0032*/ 	.short	0x0018
        /*0034*/ 	.byte	0x00, 0xf4, 0x21, 0x00


	//----- nvinfo : EIATTR_KPARAM_INFO
	.align		4
.L_15:
        /*0038*/ 	.byte	0x04, 0x17
        /*003a*/ 	.short	(.L_17 - .L_16)
.L_16:
        /*003c*/ 	.word	0x00000000
        /*0040*/ 	.short	0x0002
        /*0042*/ 	.short	0x0010
        /*0044*/ 	.byte	0x00, 0xf4, 0x21, 0x00


	//----- nvinfo : EIATTR_KPARAM_INFO
	.align		4
.L_17:
        /*0048*/ 	.byte	0x04, 0x17
        /*004a*/ 	.short	(.L_19 - .L_18)
.L_18:
        /*004c*/ 	.word	0x00000000
        /*0050*/ 	.short	0x0001
        /*0052*/ 	.short	0x0008
        /*0054*/ 	.byte	0x00, 0xf4, 0x21, 0x00


	//----- nvinfo : EIATTR_KPARAM_INFO
	.align		4
.L_19:
        /*0058*/ 	.byte	0x04, 0x17
        /*005a*/ 	.short	(.L_21 - .L_20)
.L_20:
        /*005c*/ 	.word	0x00000000
        /*0060*/ 	.short	0x0000
        /*0062*/ 	.short	0x0000
        /*0064*/ 	.byte	0x00, 0xf4, 0x21, 0x00


	//----- nvinfo : EIATTR_SPARSE_MMA_MASK
	.align		4
.L_21:
        /*0068*/ 	.byte	0x03, 0x50
        /*006a*/ 	.short	0x0000


	//----- nvinfo : EIATTR_MAXREG_COUNT
	.align		4
        /*006c*/ 	.byte	0x03, 0x1b
        /*006e*/ 	.short	0x00ff


	//----- nvinfo : EIATTR_EXIT_INSTR_OFFSETS
	.align		4
        /*0070*/ 	.byte	0x04, 0x1c
        /*0072*/ 	.short	(.L_23 - .L_22)


	//   ....[0]....
.L_22:
        /*0074*/ 	.word	0x00000c10


	//   ....[1]....
        /*0078*/ 	.word	0x00000c30


	//----- nvinfo : EIATTR_REQNTID
	.align		4
.L_23:
        /*007c*/ 	.byte	0x04, 0x10
        /*007e*/ 	.short	(.L_25 - .L_24)
.L_24:
        /*0080*/ 	.word	0x00000100
        /*0084*/ 	.word	0x00000001
        /*0088*/ 	.word	0x00000001


	//----- nvinfo : EIATTR_CBANK_PARAM_SIZE
	.align		4
.L_25:
        /*008c*/ 	.byte	0x03, 0x19
        /*008e*/ 	.short	0x0028


	//----- nvinfo : EIATTR_PARAM_CBANK
	.align		4
        /*0090*/ 	.byte	0x04, 0x0a
        /*0092*/ 	.short	(.L_27 - .L_26)
	.align		4
.L_26:
        /*0094*/ 	.word	index@(.nv.constant0.triton_poi_fused_convolution_relu_8)
        /*0098*/ 	.short	0x0210
        /*009a*/ 	.short	0x0028


	//----- nvinfo : EIATTR_SW_WAR
	.align		4
.L_27:
        /*009c*/ 	.byte	0x04, 0x36
        /*009e*/ 	.short	(.L_29 - .L_28)
.L_28:
        /*00a0*/ 	.word	0x00000008
.L_29:


//--------------------- .nv.callgraph             --------------------------
	.section	.nv.callgraph,"",@"SHT_CUDA_CALLGRAPH"
	.align	4
	.sectionentsize	8
	.align		4
        /*0000*/ 	.word	0x00000000
	.align		4
        /*0004*/ 	.word	0xffffffff
	.align		4
        /*0008*/ 	.word	0x00000000
	.align		4
        /*000c*/ 	.word	0xfffffffe
	.align		4
        /*0010*/ 	.word	0x00000000
	.align		4
        /*0014*/ 	.word	0xfffffffd
	.align		4
        /*0018*/ 	.word	0x00000000
	.align		4
        /*001c*/ 	.word	0xfffffffc


//--------------------- .text.triton_poi_fused_convolution_relu_8 --------------------------
	.section	.text.triton_poi_fused_convolution_relu_8,"ax",@progbits
	.sectionflags	@"SHF_BARRIERS=1"
	.align	128
        .global         triton_poi_fused_convolution_relu_8
        .type           triton_poi_fused_convolution_relu_8,@function
        .size           triton_poi_fused_convolution_relu_8,(.L_x_1 - triton_poi_fused_convolution_relu_8)
        .other          triton_poi_fused_convolution_relu_8,@"STO_CUDA_ENTRY STV_DEFAULT"
triton_poi_fused_convolution_relu_8:
.text.triton_poi_fused_convolution_relu_8:
[----:B------:R-:W0:Y:S01]  /*0000*/  LDC R1, c[0x0][0x28] ;  /* 0x00000a00ff017b82 */ /* 0x000e220000000800 */
[----:B------:R-:W1:Y:S07]  /*0010*/  S2R R38, SR_CTAID.Y ;  /* 0x0000000000267919 */ /* 0x000e6e0000002600 */
[----:B------:R-:W2:Y:S01]  /*0020*/  LDC.64 R16, c[0x0][0x218] ;  /* 0x00008600ff107b82 */ /* 0x000ea20000000a00 */
[----:B------:R-:W-:Y:S02]  /*0030*/  CS2R R24, SRZ ;  /* 0x0000000000187805 */ /* 0x000fe4000001ff00 */
[----:B------:R-:W-:Y:S01]  /*0040*/  CS2R R26, SRZ ;  /* 0x00000000001a7805 */ /* 0x000fe2000001ff00 */
[----:B------:R-:W3:Y:S01]  /*0050*/  S2R R30, SR_TID.X ;  /* 0x00000000001e7919 */ /* 0x000ee20000002100 */
[----:B------:R-:W-:-:S02]  /*0060*/  CS2R R8, SRZ ;  /* 0x0000000000087805 */ /* 0x000fc4000001ff00 */
[----:B------:R-:W-:Y:S01]  /*0070*/  CS2R R10, SRZ ;  /* 0x00000000000a7805 */ /* 0x000fe2000001ff00 */
[----:B------:R-:W-:Y:S01]  /*0080*/  ULDC.64 UR6, c[0x0][0x208] ;  /* 0x0000820000067ab9 */ /* 0x000fe20000000a00 */
[----:B------:R-:W4:Y:S01]  /*0090*/  S2R R39, SR_CTAID.X ;  /* 0x0000000000277919 */ /* 0x000f220000002500 */
[----:B------:R-:W5:Y:S01]  /*00a0*/  LDC.64 R12, c[0x0][0x210] ;  /* 0x00008400ff0c7b82 */ /* 0x000f620000000a00 */
[----:B-1----:R-:W-:Y:S02]  /*00b0*/  IMAD.SHL.U32 R38, R38, 0x40, RZ ;  /* 0x0000004026267824 */ /* 0x002fe400078e00ff */
[----:B---3--:R-:W-:Y:S01]  /*00c0*/  IMAD.SHL.U32 R40, R30, 0x4, RZ ;  /* 0x000000041e287824 */ /* 0x008fe200078e00ff */
[----:B------:R-:W-:Y:S01]  /*00d0*/  SHF.R.U32.HI R37, RZ, 0x4, R30 ;  /* 0x00000004ff257819 */ /* 0x000fe2000001161e */
[----:B----4-:R-:W-:-:S03]  /*00e0*/  IMAD.SHL.U32 R39, R39, 0x40, RZ ;  /* 0x0000004027277824 */ /* 0x010fc600078e00ff */
[----:B------:R-:W-:Y:S02]  /*00f0*/  LOP3.LUT R0, R38, 0x3c, R40, 0xf8, !PT ;  /* 0x0000003c26007812 */ /* 0x000fe400078ef828 */
[----:B------:R-:W-:-:S03]  /*0100*/  SGXT.U32 R37, R37, 0x4 ;  /* 0x000000042525781a */ /* 0x000fc60000000000 */
[----:B------:R-:W-:Y:S01]  /*0110*/  IMAD.HI R2, R0, 0x2aaaaaab, RZ ;  /* 0x2aaaaaab00027827 */ /* 0x000fe200078e02ff */
[----:B------:R-:W-:-:S04]  /*0120*/  LOP3.LUT R32, R39, R37, RZ, 0xfc, !PT ;  /* 0x0000002527207212 */ /* 0x000fc800078efcff */
[----:B------:R-:W-:Y:S02]  /*0130*/  SHF.R.U32.HI R3, RZ, 0x1f, R2 ;  /* 0x0000001fff037819 */ /* 0x000fe40000011602 */
[----:B------:R-:W-:Y:S02]  /*0140*/  ISETP.GE.AND P5, PT, R32, 0x100, PT ;  /* 0x000001002000780c */ /* 0x000fe40003fa6270 */
[----:B------:R-:W-:-:S05]  /*0150*/  LEA.HI.SX32 R3, R2, R3, 0x19 ;  /* 0x0000000302037211 */ /* 0x000fca00078fcaff */
[----:B------:R-:W-:-:S04]  /*0160*/  IMAD R0, R3, -0x300, R0 ;  /* 0xfffffd0003007824 */ /* 0x000fc800078e0200 */
[----:B------:R-:W-:Y:S01]  /*0170*/  IMAD R5, R3, 0x30000, R0 ;  /* 0x0003000003057824 */ /* 0x000fe200078e0200 */
[----:B------:R-:W-:Y:S01]  /*0180*/  LOP3.LUT R3, R39, 0x10, R37, 0xfe, !PT ;  /* 0x0000001027037812 */ /* 0x000fe200078efe25 */
[----:B--2---:R-:W-:-:S03]  /*0190*/  IMAD.WIDE R16, R0, 0x4, R16 ;  /* 0x0000000400107825 */ /* 0x004fc600078e0210 */
[C---:B------:R-:W-:Y:S01]  /*01a0*/  ISETP.GE.AND P2, PT, R3.reuse, 0x100, PT ;  /* 0x000001000300780c */ /* 0x040fe20003f46270 */
[--C-:B------:R-:W-:Y:S01]  /*01b0*/  IMAD R32, R32, 0x300, R5.reuse ;  /* 0x0000030020207824 */ /* 0x100fe200078e0205 */
[----:B------:R-:W-:Y:S01]  /*01c0*/  LOP3.LUT R2, R39, 0x20, R37, 0xfe, !PT ;  /* 0x0000002027027812 */ /* 0x000fe200078efe25 */
[----:B------:R-:W-:Y:S01]  /*01d0*/  IMAD R3, R3, 0x300, R5 ;  /* 0x0000030003037824 */ /* 0x000fe200078e0205 */
[----:B------:R-:W-:Y:S01]  /*01e0*/  LOP3.LUT R0, R39, 0x30, R37, 0xfe, !PT ;  /* 0x0000003027007812 */ /* 0x000fe200078efe25 */
[--C-:B-----5:R-:W-:Y:S01]  /*01f0*/  IMAD.WIDE R6, R32, 0x4, R12.reuse ;  /* 0x0000000420067825 */ /* 0x120fe200078e020c */
[----:B------:R-:W-:Y:S01]  /*0200*/  ISETP.GE.AND P1, PT, R2, 0x100, PT ;  /* 0x000001000200780c */ /* 0x000fe20003f26270 */
[----:B------:R-:W2:Y:S02]  /*0210*/  LDG.E.EL.128 R16, desc[UR6][R16.64] ;  /* 0x0000000610107981 */ /* 0x000ea4000c2e1d00 */
[----:B------:R-:W-:Y:S01]  /*0220*/  IMAD.WIDE R14, R3, 0x4, R12 ;  /* 0x00000004030e7825 */ /* 0x000fe200078e020c */
[----:B------:R-:W-:Y:S01]  /*0230*/  ISETP.GE.AND P0, PT, R0, 0x100, PT ;  /* 0x000001000000780c */ /* 0x000fe20003f06270 */
[----:B------:R1:W2:Y:S02]  /*0240*/  @!P5 LDG.E.EL.128 R24, desc[UR6][R6.64] ;  /* 0x000000060618d981 */ /* 0x0002a4000c2e1d00 */
[----:B------:R-:W-:-:S02]  /*0250*/  IMAD R2, R2, 0x300, R5 ;  /* 0x0000030002027824 */ /* 0x000fc400078e0205 */
[----:B------:R3:W4:Y:S01]  /*0260*/  @!P2 LDG.E.EL.128 R8, desc[UR6][R14.64] ;  /* 0x000000060e08a981 */ /* 0x000722000c2e1d00 */
[----:B------:R-:W-:Y:S01]  /*0270*/  IMAD R0, R0, 0x300, R5 ;  /* 0x0000030000007824 */ /* 0x000fe200078e0205 */
[----:B------:R-:W-:Y:S02]  /*0280*/  CS2R R4, SRZ ;  /* 0x0000000000047805 */ /* 0x000fe4000001ff00 */
[----:B-1----:R-:W-:Y:S02]  /*0290*/  CS2R R6, SRZ ;  /* 0x0000000000067805 */ /* 0x002fe4000001ff00 */
[----:B------:R-:W-:Y:S01]  /*02a0*/  CS2R R20, SRZ ;  /* 0x0000000000147805 */ /* 0x000fe2000001ff00 */
[----:B---3--:R-:W-:Y:S01]  /*02b0*/  IMAD.WIDE R14, R2, 0x4, R12 ;  /* 0x00000004020e7825 */ /* 0x008fe200078e020c */
[----:B------:R-:W-:-:S03]  /*02c0*/  CS2R R22, SRZ ;  /* 0x0000000000167805 */ /* 0x000fc6000001ff00 */
[----:B------:R-:W-:Y:S01]  /*02d0*/  IMAD.WIDE R12, R0, 0x4, R12 ;  /* 0x00000004000c7825 */ /* 0x000fe200078e020c */
[----:B------:R-:W3:Y:S04]  /*02e0*/  @!P1 LDG.E.EL.128 R4, desc[UR6][R14.64] ;  /* 0x000000060e049981 */ /* 0x000ee8000c2e1d00 */
[----:B------:R1:W5:Y:S01]  /*02f0*/  @!P0 LDG.E.EL.128 R20, desc[UR6][R12.64] ;  /* 0x000000060c148981 */ /* 0x000362000c2e1d00 */
[----:B------:R-:W1:Y:S01]  /*0300*/  S2UR UR5, SR_CgaCtaId ;  /* 0x00000000000579c3 */ /* 0x000e620000008800 */
[----:B------:R-:W-:Y:S01]  /*0310*/  IMAD.SHL.U32 R28, R30, 0x100, RZ ;  /* 0x000001001e1c7824 */ /* 0x000fe200078e00ff */
[----:B------:R-:W-:-:S04]  /*0320*/  UMOV UR4, 0x400 ;  /* 0x0000040000047882 */ /* 0x000fc80000000000 */
[----:B------:R-:W-:-:S04]  /*0330*/  LOP3.LUT R28, R28, 0xf00, RZ, 0xc0, !PT ;  /* 0x00000f001c1c7812 */ /* 0x000fc800078ec0ff */
[C---:B------:R-:W-:Y:S02]  /*0340*/  LOP3.LUT R29, R28.reuse, 0x40, RZ, 0xfc, !PT ;  /* 0x000000401c1d7812 */ /* 0x040fe400078efcff */
[C---:B------:R-:W-:Y:S02]  /*0350*/  LOP3.LUT R31, R28.reuse, 0x80, RZ, 0xfc, !PT ;  /* 0x000000801c1f7812 */ /* 0x040fe400078efcff */
[C---:B------:R-:W-:Y:S02]  /*0360*/  LOP3.LUT R43, R28.reuse, R37, RZ, 0xfc, !PT ;  /* 0x000000251c2b7212 */ /* 0x040fe400078efcff */
[----:B------:R-:W-:Y:S01]  /*0370*/  LOP3.LUT R33, R28, 0xc0, RZ, 0xfc, !PT ;  /* 0x000000c01c217812 */ /* 0x000fe200078efcff */
[----:B01----:R-:W-:-:S06]  /*0380*/  UPRMT UR4, UR5, 0x654, UR4 ;  /* 0x0000065405047896 */ /* 0x003fcc0008000004 */
[----:B------:R-:W-:Y:S02]  /*0390*/  LEA.HI R28, R28, UR4, RZ, 0x1c ;  /* 0x000000041c1c7c11 */ /* 0x000fe4000f8fe0ff */
[----:B------:R-:W-:Y:S02]  /*03a0*/  LEA.HI R12, R29, UR4, RZ, 0x1c ;  /* 0x000000041d0c7c11 */ /* 0x000fe4000f8fe0ff */
[----:B------:R-:W-:Y:S02]  /*03b0*/  LEA.HI R44, R31, UR4, RZ, 0x1c ;  /* 0x000000041f2c7c11 */ /* 0x000fe4000f8fe0ff */
[----:B------:R-:W-:Y:S01]  /*03c0*/  LEA.HI R14, R33, UR4, RZ, 0x1c ;  /* 0x00000004210e7c11 */ /* 0x000fe2000f8fe0ff */
[C---:B------:R-:W-:Y:S02]  /*03d0*/  IMAD R29, R43.reuse, 0x4, R28 ;  /* 0x000000042b1d7824 */ /* 0x040fe400078e021c */
[C---:B------:R-:W-:Y:S02]  /*03e0*/  IMAD R28, R43.reuse, 0x4, R12 ;  /* 0x000000042b1c7824 */ /* 0x040fe400078e020c */
[----:B------:R-:W-:-:S02]  /*03f0*/  IMAD R44, R43, 0x4, R44 ;  /* 0x000000042b2c7824 */ /* 0x000fc400078e022c */
[----:B------:R-:W-:Y:S01]  /*0400*/  IMAD R43, R43, 0x4, R14 ;  /* 0x000000042b2b7824 */ /* 0x000fe200078e020e */
[----:B------:R-:W-:Y:S01]  /*0410*/  SHF.R.U32.HI R30, RZ, 0x2, R30 ;  /* 0x00000002ff1e7819 */ /* 0x000fe2000001161e */
[----:B--2---:R-:W-:Y:S01]  /*0420*/  FADD R34, R16, R24 ;  /* 0x0000001810227221 */ /* 0x004fe20000000000 */
[----:B------:R-:W-:Y:S01]  /*0430*/  FADD R42, R18, R26 ;  /* 0x0000001a122a7221 */ /* 0x000fe20000000000 */
[C---:B----4-:R-:W-:Y:S01]  /*0440*/  FSETP.GEU.AND P3, PT, R17.reuse, -R9, PT ;  /* 0x800000091100720b */ /* 0x050fe20003f6e000 */
[C---:B------:R-:W-:Y:S01]  /*0450*/  FADD R45, R17.reuse, R9 ;  /* 0x00000009112d7221 */ /* 0x040fe20000000000 */
[----:B------:R-:W-:Y:S01]  /*0460*/  FADD R9, R17, R25 ;  /* 0x0000001911097221 */ /* 0x000fe20000000000 */
[----:B------:R-:W-:Y:S01]  /*0470*/  FADD R41, R19, R27 ;  /* 0x0000001b13297221 */ /* 0x000fe20000000000 */
[C---:B------:R-:W-:Y:S01]  /*0480*/  FSETP.GEU.AND P4, PT, R16.reuse, -R24, PT ;  /* 0x800000181000720b */ /* 0x040fe20003f8e000 */
[----:B------:R-:W-:Y:S01]  /*0490*/  FADD R36, R16, R8 ;  /* 0x0000000810247221 */ /* 0x000fe20000000000 */
[----:B------:R0:W-:Y:S01]  /*04a0*/  STS [R29], R34 ;  /* 0x000000221d007388 */ /* 0x0001e20000000800 */
[----:B------:R-:W-:Y:S01]  /*04b0*/  FADD R14, R18, R10 ;  /* 0x0000000a120e7221 */ /* 0x000fe20000000000 */
[----:B------:R-:W-:Y:S01]  /*04c0*/  SEL R13, R45, RZ, P3 ;  /* 0x000000ff2d0d7207 */ /* 0x000fe20001800000 */
[----:B------:R-:W-:Y:S01]  /*04d0*/  FADD R15, R19, R11 ;  /* 0x0000000b130f7221 */ /* 0x000fe20000000000 */
[----:B------:R-:W-:Y:S01]  /*04e0*/  STS [R28+0x100], R9 ;  /* 0x000100091c007388 */ /* 0x000fe20000000800 */
[----:B------:R-:W-:-:S02]  /*04f0*/  FSETP.GEU.AND P3, PT, R17, -R25, PT ;  /* 0x800000191100720b */ /* 0x000fc40003f6e000 */
[----:B------:R-:W-:Y:S01]  /*0500*/  SEL R24, R34, RZ, P4 ;  /* 0x000000ff22187207 */ /* 0x000fe20002000000 */
[----:B------:R-:W-:Y:S01]  /*0510*/  STS [R44+0x200], R42 ;  /* 0x0002002a2c007388 */ /* 0x000fe20000000800 */
[C---:B---3--:R-:W-:Y:S01]  /*0520*/  FADD R35, R16.reuse, R4 ;  /* 0x0000000410237221 */ /* 0x048fe20000000000 */
[----:B0-----:R-:W-:Y:S02]  /*0530*/  FADD R34, R17, R5 ;  /* 0x0000000511227221 */ /* 0x001fe40000000000 */
[----:B------:R-:W-:Y:S01]  /*0540*/  STS [R43+0x300], R41 ;  /* 0x000300292b007388 */ /* 0x000fe20000000800 */
[----:B------:R-:W-:Y:S01]  /*0550*/  FSETP.GEU.AND P6, PT, R16, -R8, PT ;  /* 0x800000081000720b */ /* 0x000fe20003fce000 */
[----:B------:R-:W-:Y:S02]  /*0560*/  FADD R33, R18, R6 ;  /* 0x0000000612217221 */ /* 0x000fe40000000000 */
[----:B------:R-:W-:Y:S01]  /*0570*/  STS [R29+0x40], R36 ;  /* 0x000040241d007388 */ /* 0x000fe20000000800 */
[----:B------:R-:W-:Y:S01]  /*0580*/  LOP3.LUT R8, R30, 0x3c, RZ, 0xc0, !PT ;  /* 0x0000003c1e087812 */ /* 0x000fe200078ec0ff */
[----:B------:R-:W-:Y:S01]  /*0590*/  FADD R31, R19, R7 ;  /* 0x00000007131f7221 */ /* 0x000fe20000000000 */
[----:B------:R-:W-:Y:S01]  /*05a0*/  SEL R25, R9, RZ, P3 ;  /* 0x000000ff09197207 */ /* 0x000fe20001800000 */
[----:B------:R-:W-:Y:S01]  /*05b0*/  STS [R28+0x140], R45 ;  /* 0x0001402d1c007388 */ /* 0x000fe20000000800 */
[C---:B------:R-:W-:Y:S01]  /*05c0*/  FSETP.GEU.AND P3, PT, R16.reuse, -R4, PT ;  /* 0x800000041000720b */ /* 0x040fe20003f6e000 */
[----:B-----5:R-:W-:-:S02]  /*05d0*/  FADD R30, R16, R20 ;  /* 0x00000014101e7221 */ /* 0x020fc40000000000 */
[----:B------:R-:W-:Y:S01]  /*05e0*/  STS [R44+0x240], R14 ;  /* 0x0002400e2c007388 */ /* 0x000fe20000000800 */
[----:B------:R-:W-:-:S03]  /*05f0*/  FADD R4, R17, R21 ;  /* 0x0000001511047221 */ /* 0x000fc60000000000 */
[----:B------:R-:W-:Y:S04]  /*0600*/  STS [R43+0x340], R15 ;  /* 0x0003400f2b007388 */ /* 0x000fe80000000800 */
[----:B------:R-:W-:Y:S04]  /*0610*/  STS [R29+0x80], R35 ;  /* 0x000080231d007388 */ /* 0x000fe80000000800 */
[----:B------:R-:W-:Y:S04]  /*0620*/  STS [R28+0x180], R34 ;  /* 0x000180221c007388 */ /* 0x000fe80000000800 */
[----:B------:R-:W-:Y:S04]  /*0630*/  STS [R44+0x280], R33 ;  /* 0x000280212c007388 */ /* 0x000fe80000000800 */
[----:B------:R-:W-:Y:S04]  /*0640*/  STS [R43+0x380], R31 ;  /* 0x0003801f2b007388 */ /* 0x000fe80000000800 */
[----:B------:R0:W-:Y:S04]  /*0650*/  STS [R29+0xc0], R30 ;  /* 0x0000c01e1d007388 */ /* 0x0001e80000000800 */
[----:B------:R1:W-:Y:S01]  /*0660*/  STS [R28+0x1c0], R4 ;  /* 0x0001c0041c007388 */ /* 0x0003e20000000800 */
[----:B0-----:R-:W-:Y:S01]  /*0670*/  FADD R29, R19, R23 ;  /* 0x00000017131d7221 */ /* 0x001fe20000000000 */
[----:B-1----:R-:W-:-:S05]  /*0680*/  FADD R28, R18, R22 ;  /* 0x00000016121c7221 */ /* 0x002fca0000000000 */
[----:B------:R0:W-:Y:S04]  /*0690*/  STS [R44+0x2c0], R28 ;  /* 0x0002c01c2c007388 */ /* 0x0001e80000000800 */
[----:B------:R1:W-:Y:S01]  /*06a0*/  STS [R43+0x3c0], R29 ;  /* 0x0003c01d2b007388 */ /* 0x0003e20000000800 */
[----:B------:R-:W-:Y:S01]  /*06b0*/  SEL R12, R36, RZ, P6 ;  /* 0x000000ff240c7207 */ /* 0x000fe20003000000 */
[----:B------:R-:W-:Y:S01]  /*06c0*/  VIADD R9, R8, UR4 ;  /* 0x0000000408097c36 */ /* 0x000fe20008000000 */
[----:B------:R-:W-:Y:S01]  /*06d0*/  LOP3.LUT R36, R40, 0x3fc, RZ, 0xc0, !PT ;  /* 0x000003fc28247812 */ /* 0x000fe200078ec0ff */
[----:B------:R-:W-:Y:S01]  /*06e0*/  BAR.SYNC.DEFER_BLOCKING 0x0 ;  /* 0x0000000000007b1d */ /* 0x000fe20000010000 */
[----:B------:R-:W-:-:S03]  /*06f0*/  FSETP.GEU.AND P6, PT, R19, -R11, PT ;  /* 0x8000000b1300720b */ /* 0x000fc60003fce000 */
[----:B------:R-:W-:Y:S01]  /*0700*/  IMAD R11, R36, 0x4, R9 ;  /* 0x00000004240b7824 */ /* 0x000fe200078e0209 */
[----:B------:R-:W-:-:S03]  /*0710*/  FSETP.GEU.AND P4, PT, R18, -R10, PT ;  /* 0x8000000a1200720b */ /* 0x000fc60003f8e000 */
[----:B0-----:R-:W0:Y:S01]  /*0720*/  LDC.64 R44, c[0x0][0x220] ;  /* 0x00008800ff2c7b82 */ /* 0x001e220000000a00 */
[----:B------:R-:W-:Y:S02]  /*0730*/  SEL R14, R14, RZ, P4 ;  /* 0x000000ff0e0e7207 */ /* 0x000fe40002000000 */
[----:B------:R-:W-:Y:S01]  /*0740*/  FSETP.GEU.AND P4, PT, R16, -R20, PT ;  /* 0x800000141000720b */ /* 0x000fe20003f8e000 */
[----:B------:R-:W-:Y:S04]  /*0750*/  LDS R8, [R11] ;  /* 0x000000000b087984 */ /* 0x000fe80000000800 */
[----:B------:R-:W-:Y:S04]  /*0760*/  LDS R9, [R11+0x4] ;  /* 0x000004000b097984 */ /* 0x000fe80000000800 */
[----:B------:R-:W-:Y:S04]  /*0770*/  LDS R10, [R11+0x8] ;  /* 0x000008000b0a7984 */ /* 0x000fe80000000800 */
[----:B------:R-:W2:Y:S01]  /*0780*/  LDS R11, [R11+0xc] ;  /* 0x00000c000b0b7984 */ /* 0x000ea20000000800 */
[----:B------:R-:W-:-:S02]  /*0790*/  LOP3.LUT R16, R39, 0x3c, R40, 0xf8, !PT ;  /* 0x0000003c27107812 */ /* 0x000fc400078ef828 */
[----:B------:R-:W-:Y:S02]  /*07a0*/  LOP3.LUT R39, R38, R37, RZ, 0xfc, !PT ;  /* 0x0000002526277212 */ /* 0x000fe400078efcff */
[----:B------:R-:W-:Y:S02]  /*07b0*/  SEL R15, R15, RZ, P6 ;  /* 0x000000ff0f0f7207 */ /* 0x000fe40003000000 */
[----:B------:R-:W-:Y:S01]  /*07c0*/  FSETP.GEU.AND P6, PT, R18, -R26, PT ;  /* 0x8000001a1200720b */ /* 0x000fe20003fce000 */
[----:B-1----:R-:W-:Y:S01]  /*07d0*/  IMAD R43, R39, 0x100, R16 ;  /* 0x00000100272b7824 */ /* 0x002fe200078e0210 */
[----:B------:R-:W-:Y:S02]  /*07e0*/  LOP3.LUT R40, R38, 0x10, R37, 0xfe, !PT ;  /* 0x0000001026287812 */ /* 0x000fe400078efe25 */
[----:B------:R-:W-:Y:S02]  /*07f0*/  LOP3.LUT R39, R38, 0x20, R37, 0xfe, !PT ;  /* 0x0000002026277812 */ /* 0x000fe400078efe25 */
[----:B------:R-:W-:-:S02]  /*0800*/  LOP3.LUT R20, R38, 0x30, R37, 0xfe, !PT ;  /* 0x0000003026147812 */ /* 0x000fc400078efe25 */
[----:B------:R-:W-:Y:S02]  /*0810*/  LOP3.LUT R37, R36, 0x400, RZ, 0xfc, !PT ;  /* 0x0000040024257812 */ /* 0x000fe400078efcff */
[----:B------:R-:W-:Y:S02]  /*0820*/  SEL R26, R42, RZ, P6 ;  /* 0x000000ff2a1a7207 */ /* 0x000fe40003000000 */
[----:B------:R-:W-:Y:S02]  /*0830*/  FSETP.GEU.AND P6, PT, R19, -R27, PT ;  /* 0x8000001b1300720b */ /* 0x000fe40003fce000 */
[----:B------:R-:W-:Y:S02]  /*0840*/  SHF.R.U32.HI R37, RZ, 0x4, R37 ;  /* 0x00000004ff257819 */ /* 0x000fe40000011625 */
[----:B------:R-:W-:Y:S02]  /*0850*/  SEL R27, R41, RZ, P6 ;  /* 0x000000ff291b7207 */ /* 0x000fe40003000000 */
[----:B------:R-:W-:-:S02]  /*0860*/  ISETP.GE.AND P6, PT, R16, 0x100, PT ;  /* 0x000001001000780c */ /* 0x000fc40003fc6270 */
[----:B------:R-:W-:Y:S01]  /*0870*/  LOP3.LUT R37, R37, 0x7c, RZ, 0xc0, !PT ;  /* 0x0000007c25257812 */ /* 0x000fe200078ec0ff */
[----:B0-----:R-:W-:-:S04]  /*0880*/  IMAD.WIDE R42, R43, 0x4, R44 ;  /* 0x000000042b2a7825 */ /* 0x001fc800078e022c */
[----:B------:R-:W-:-:S04]  /*0890*/  VIADD R37, R37, UR4 ;  /* 0x0000000425257c36 */ /* 0x000fc80008000000 */
[C---:B------:R-:W-:Y:S02]  /*08a0*/  IMAD R37, R36.reuse, 0x4, R37 ;  /* 0x0000000424257824 */ /* 0x040fe400078e0225 */
[----:B--2---:R0:W-:Y:S04]  /*08b0*/  @!P6 STG.E.128 desc[UR6][R42.64], R8 ;  /* 0x000000082a00e986 */ /* 0x0041e8000c101d06 */
[----:B------:R-:W-:Y:S04]  /*08c0*/  LDS R8, [R37+0x1000] ;  /* 0x0010000025087984 */ /* 0x000fe80000000800 */
[----:B------:R-:W-:Y:S04]  /*08d0*/  LDS R9, [R37+0x1004] ;  /* 0x0010040025097984 */ /* 0x000fe80000000800 */
[----:B------:R-:W-:Y:S04]  /*08e0*/  LDS R10, [R37+0x1008] ;  /* 0x00100800250a7984 */ /* 0x000fe80000000800 */
[----:B------:R1:W2:Y:S01]  /*08f0*/  LDS R11, [R37+0x100c] ;  /* 0x00100c00250b7984 */ /* 0x0002a20000000800 */
[----:B------:R-:W-:-:S04]  /*0900*/  LOP3.LUT R38, R36, 0x800, RZ, 0xfc, !PT ;  /* 0x0000080024267812 */ /* 0x000fc800078efcff */
[----:B------:R-:W-:-:S04]  /*0910*/  SHF.R.U32.HI R38, RZ, 0x4, R38 ;  /* 0x00000004ff267819 */ /* 0x000fc80000011626 */
[----:B------:R-:W-:Y:S01]  /*0920*/  LOP3.LUT R38, R38, 0xbc, RZ, 0xc0, !PT ;  /* 0x000000bc26267812 */ /* 0x000fe200078ec0ff */
[----:B------:R-:W-:-:S04]  /*0930*/  IMAD R41, R40, 0x100, R16 ;  /* 0x0000010028297824 */ /* 0x000fc800078e0210 */
[----:B0-----:R-:W-:Y:S02]  /*0940*/  VIADD R43, R38, UR4 ;  /* 0x00000004262b7c36 */ /* 0x001fe40008000000 */
[----:B------:R-:W-:-:S04]  /*0950*/  IMAD.WIDE R40, R41, 0x4, R44 ;  /* 0x0000000429287825 */ /* 0x000fc800078e022c */
[C---:B------:R-:W-:Y:S01]  /*0960*/  IMAD R43, R36.reuse, 0x4, R43 ;  /* 0x00000004242b7824 */ /* 0x040fe200078e022b */
[----:B-1----:R-:W-:Y:S01]  /*0970*/  LOP3.LUT R37, R36, 0xc00, RZ, 0xfc, !PT ;  /* 0x00000c0024257812 */ /* 0x002fe200078efcff */
[----:B--2---:R0:W-:Y:S04]  /*0980*/  @!P6 STG.E.128 desc[UR6][R40.64], R8 ;  /* 0x000000082800e986 */ /* 0x0041e8000c101d06 */
[----:B------:R-:W-:Y:S04]  /*0990*/  LDS R8, [R43+0x2000] ;  /* 0x002000002b087984 */ /* 0x000fe80000000800 */
[----:B------:R-:W-:Y:S04]  /*09a0*/  LDS R9, [R43+0x2004] ;  /* 0x002004002b097984 */ /* 0x000fe80000000800 */
[----:B------:R-:W-:Y:S04]  /*09b0*/  LDS R10, [R43+0x2008] ;  /* 0x002008002b0a7984 */ /* 0x000fe80000000800 */
[----:B------:R-:W1:Y:S01]  /*09c0*/  LDS R11, [R43+0x200c] ;  /* 0x00200c002b0b7984 */ /* 0x000e620000000800 */
[----:B------:R-:W-:-:S04]  /*09d0*/  SHF.R.U32.HI R37, RZ, 0x4, R37 ;  /* 0x00000004ff257819 */ /* 0x000fc80000011625 */
[----:B------:R-:W-:Y:S01]  /*09e0*/  LOP3.LUT R38, R37, 0xfc, RZ, 0xc0, !PT ;  /* 0x000000fc25267812 */ /* 0x000fe200078ec0ff */
[----:B------:R-:W-:-:S04]  /*09f0*/  IMAD R37, R39, 0x100, R16 ;  /* 0x0000010027257824 */ /* 0x000fc800078e0210 */
[----:B------:R-:W-:-:S04]  /*0a00*/  VIADD R39, R38, UR4 ;  /* 0x0000000426277c36 */ /* 0x000fc80008000000 */
[----:B0-----:R-:W-:Y:S02]  /*0a10*/  IMAD R40, R36, 0x4, R39 ;  /* 0x0000000424287824 */ /* 0x001fe400078e0227 */
[----:B------:R-:W-:-:S05]  /*0a20*/  IMAD.WIDE R36, R37, 0x4, R44 ;  /* 0x0000000425247825 */ /* 0x000fca00078e022c */
[----:B-1----:R0:W-:Y:S04]  /*0a30*/  @!P6 STG.E.128 desc[UR6][R36.64], R8 ;  /* 0x000000082400e986 */ /* 0x0021e8000c101d06 */
[----:B------:R-:W-:Y:S04]  /*0a40*/  LDS R8, [R40+0x3000] ;  /* 0x0030000028087984 */ /* 0x000fe80000000800 */
[----:B------:R-:W-:Y:S04]  /*0a50*/  LDS R9, [R40+0x3004] ;  /* 0x0030040028097984 */ /* 0x000fe80000000800 */
[----:B------:R-:W-:Y:S04]  /*0a60*/  LDS R10, [R40+0x3008] ;  /* 0x00300800280a7984 */ /* 0x000fe80000000800 */
[----:B------:R-:W1:Y:S01]  /*0a70*/  LDS R11, [R40+0x300c] ;  /* 0x00300c00280b7984 */ /* 0x000e620000000800 */
[----:B0-----:R-:W0:Y:S01]  /*0a80*/  LDC.64 R36, c[0x0][0x228] ;  /* 0x00008a00ff247b82 */ /* 0x001e220000000a00 */
[----:B------:R-:W-:-:S04]  /*0a90*/  IMAD R39, R20, 0x100, R16 ;  /* 0x0000010014277824 */ /* 0x000fc800078e0210 */
[----:B------:R-:W-:Y:S01]  /*0aa0*/  IMAD.WIDE R44, R39, 0x4, R44 ;  /* 0x00000004272c7825 */ /* 0x000fe200078e022c */
[----:B------:R-:W-:-:S03]  /*0ab0*/  SEL R16, R30, RZ, P4 ;  /* 0x000000ff1e107207 */ /* 0x000fc60002000000 */
[----:B0-----:R-:W-:Y:S01]  /*0ac0*/  IMAD.WIDE R38, R32, 0x4, R36 ;  /* 0x0000000420267825 */ /* 0x001fe200078e0224 */
[----:B-1----:R0:W-:Y:S01]  /*0ad0*/  @!P6 STG.E.128 desc[UR6][R44.64], R8 ;  /* 0x000000082c00e986 */ /* 0x0021e2000c101d06 */
[----:B------:R-:W-:-:S03]  /*0ae0*/  FSETP.GEU.AND P6, PT, R17, -R5, PT ;  /* 0x800000051100720b */ /* 0x000fc60003fce000 */
[----:B------:R1:W-:Y:S01]  /*0af0*/  @!P5 STG.E.128 desc[UR6][R38.64], R24 ;  /* 0x000000182600d986 */ /* 0x0003e2000c101d06 */
[----:B------:R-:W-:Y:S02]  /*0b00*/  FSETP.GEU.AND P5, PT, R17, -R21, PT ;  /* 0x800000151100720b */ /* 0x000fe40003fae000 */
[----:B0-----:R-:W-:Y:S02]  /*0b10*/  SEL R8, R35, RZ, P3 ;  /* 0x000000ff23087207 */ /* 0x001fe40001800000 */
[----:B------:R-:W-:Y:S02]  /*0b20*/  SEL R9, R34, RZ, P6 ;  /* 0x000000ff22097207 */ /* 0x000fe40003000000 */
[----:B------:R-:W-:Y:S02]  /*0b30*/  FSETP.GEU.AND P3, PT, R18, -R6, PT ;  /* 0x800000061200720b */ /* 0x000fe40003f6e000 */
[----:B------:R-:W-:Y:S01]  /*0b40*/  FSETP.GEU.AND P6, PT, R19, -R7, PT ;  /* 0x800000071300720b */ /* 0x000fe20003fce000 */
[----:B------:R-:W-:Y:S01]  /*0b50*/  IMAD.WIDE R6, R3, 0x4, R36 ;  /* 0x0000000403067825 */ /* 0x000fe200078e0224 */
[----:B------:R-:W-:-:S02]  /*0b60*/  SEL R10, R33, RZ, P3 ;  /* 0x000000ff210a7207 */ /* 0x000fc40001800000 */
[----:B------:R-:W-:Y:S01]  /*0b70*/  SEL R11, R31, RZ, P6 ;  /* 0x000000ff1f0b7207 */ /* 0x000fe20003000000 */
[--C-:B------:R-:W-:Y:S01]  /*0b80*/  IMAD.WIDE R2, R2, 0x4, R36.reuse ;  /* 0x0000000402027825 */ /* 0x100fe200078e0224 */
[----:B------:R1:W-:Y:S01]  /*0b90*/  @!P2 STG.E.128 desc[UR6][R6.64], R12 ;  /* 0x0000000c0600a986 */ /* 0x0003e2000c101d06 */
[----:B------:R-:W-:Y:S02]  /*0ba0*/  FSETP.GEU.AND P3, PT, R18, -R22, PT ;  /* 0x800000161200720b */ /* 0x000fe40003f6e000 */
[----:B------:R-:W-:Y:S01]  /*0bb0*/  FSETP.GEU.AND P2, PT, R19, -R23, PT ;  /* 0x800000171300720b */ /* 0x000fe20003f4e000 */
[----:B------:R1:W-:Y:S01]  /*0bc0*/  @!P1 STG.E.128 desc[UR6][R2.64], R8 ;  /* 0x0000000802009986 */ /* 0x0003e2000c101d06 */
[----:B------:R-:W-:Y:S01]  /*0bd0*/  IMAD.WIDE R36, R0, 0x4, R36 ;  /* 0x0000000400247825 */ /* 0x000fe200078e0224 */
[----:B------:R-:W-:Y:S02]  /*0be0*/  SEL R17, R4, RZ, P5 ;  /* 0x000000ff04117207 */ /* 0x000fe40002800000 */
[----:B------:R-:W-:-:S02]  /*0bf0*/  SEL R18, R28, RZ, P3 ;  /* 0x000000ff1c127207 */ /* 0x000fc40001800000 */
[----:B------:R-:W-:Y:S01]  /*0c00*/  SEL R19, R29, RZ, P2 ;  /* 0x000000ff1d137207 */ /* 0x000fe20001000000 */
[----:B------:R-:W-:Y:S06]  /*0c10*/  @P0 EXIT ;  /* 0x000000000000094d */ /* 0x000fec0003800000 */
[----:B------:R-:W-:Y:S01]  /*0c20*/  STG.E.128 desc[UR6][R36.64], R16 ;  /* 0x0000001024007986 */ /* 0x000fe2000c101d06 */
[----:B------:R-:W-:Y:S05]  /*0c30*/  EXIT ;  /* 0x000000000000794d */ /* 0x000fea0003800000 */
.L_x_0:
[----:B------:R-:W-:-:S00]  /*0c40*/  BRA `(.L_x_0) ;  /* 0xfffffffc00fc7947 */ /* 0x000fc0000383ffff */
[----:B------:R-:W-:-:S00]  /*0c50*/  NOP ;  /* 0x0000000000007918 */ /* 0x000fc00000000000 */
        /* <DEDUP_REMOVED lines=10> */
.L_x_1:


//--------------------- .nv.shared.triton_poi_fused_convolution_relu_8 --------------------------
	.section	.nv.shared.triton_poi_fused_convolution_relu_8,"aw",@nobits
	.sectionflags	@""
	.align	16
	.zero		1024


//--------------------- .nv.constant0.triton_poi_fused_convolution_relu_8 --------------------------
	.section	.nv.constant0.triton_poi_fused_convolution_relu_8,"a",@progbits
	.sectionflags	@""
	.align	4
.nv.constant0.triton_poi_fused_convolution_relu_8:
	.zero		568
